//
// Generated by NVIDIA NVVM Compiler
//
// Compiler Build ID: CL-36424714
// Cuda compilation tools, release 13.0, V13.0.88
// Based on NVVM 20.0.0
//

.version 9.0
.target sm_100
.address_size 64

	// .globl	_Z12deviceKernelPii

.visible .entry _Z12deviceKernelPii(
	.param .u64 .ptr .align 1 _Z12deviceKernelPii_param_0,
	.param .u32 _Z12deviceKernelPii_param_1
)
{
	.reg .pred 	%p<7>;
	.reg .b32 	%r<33>;
	.reg .b64 	%rd<11>;

	ld.param.u64 	%rd2, [_Z12deviceKernelPii_param_0];
	ld.param.u32 	%r12, [_Z12deviceKernelPii_param_1];
	cvta.to.global.u64 	%rd1, %rd2;
	mov.u32 	%r13, %tid.x;
	mov.u32 	%r14, %ctaid.x;
	mov.u32 	%r15, %ntid.x;
	mad.lo.s32 	%r31, %r14, %r15, %r13;
	mov.u32 	%r16, %nctaid.x;
	mul.lo.s32 	%r2, %r15, %r16;
	setp.ge.s32 	%p1, %r31, %r12;
	@%p1 bra 	$L__BB0_7;
	add.s32 	%r17, %r31, %r2;
	max.s32 	%r18, %r12, %r17;
	setp.lt.s32 	%p2, %r17, %r12;
	selp.u32 	%r19, 1, 0, %p2;
	add.s32 	%r20, %r17, %r19;
	sub.s32 	%r21, %r18, %r20;
	div.u32 	%r22, %r21, %r2;
	add.s32 	%r3, %r22, %r19;
	and.b32  	%r23, %r3, 3;
	setp.eq.s32 	%p3, %r23, 3;
	@%p3 bra 	$L__BB0_4;
	add.s32 	%r24, %r3, 1;
	and.b32  	%r25, %r24, 3;
	neg.s32 	%r29, %r25;
$L__BB0_3:
	.pragma "nounroll";
	mul.wide.s32 	%rd3, %r31, 4;
	add.s64 	%rd4, %rd1, %rd3;
	mov.b32 	%r26, 1;
	st.global.u32 	[%rd4], %r26;
	add.s32 	%r31, %r31, %r2;
	add.s32 	%r29, %r29, 1;
	setp.ne.s32 	%p4, %r29, 0;
	@%p4 bra 	$L__BB0_3;
$L__BB0_4:
	setp.lt.u32 	%p5, %r3, 3;
	@%p5 bra 	$L__BB0_7;
	mul.wide.s32 	%rd7, %r2, 4;
	shl.b32 	%r28, %r2, 2;
$L__BB0_6:
	mul.wide.s32 	%rd5, %r31, 4;
	add.s64 	%rd6, %rd1, %rd5;
	mov.b32 	%r27, 1;
	st.global.u32 	[%rd6], %r27;
	add.s64 	%rd8, %rd6, %rd7;
	st.global.u32 	[%rd8], %r27;
	add.s64 	%rd9, %rd8, %rd7;
	st.global.u32 	[%rd9], %r27;
	add.s64 	%rd10, %rd9, %rd7;
	st.global.u32 	[%rd10], %r27;
	add.s32 	%r31, %r28, %r31;
	setp.lt.s32 	%p6, %r31, %r12;
	@%p6 bra 	$L__BB0_6;
$L__BB0_7:
	ret;

}


// ===== COMPILED SASS (sm_100) =====

	.target	sm_100

	.elftype	@"ET_EXEC"


//--------------------- .note.nv.tkinfo           --------------------------
	.section	.note.nv.tkinfo,"",@"SHT_NOTE"
	.sectionflags	@"SHF_NOTE_NV_TKINFO"
	.tkinfo
        /*0018*/ 	.word	0x00000002
        /*0030*/ 	.string	""
        /*0030*/ 	.string	"ptxas"
        /*0030*/ 	.string	"Cuda compilation tools, release 13.0, V13.0.88"
        /*0030*/ 	.string	"Build cuda_13.0.r13.0/compiler.36424714_0"
        /*0030*/ 	.string	"-arch sm_100 -m 64 "



//--------------------- .note.nv.cuinfo           --------------------------
	.section	.note.nv.cuinfo,"",@"SHT_NOTE"
	.sectionflags	@"SHF_NOTE_NV_CUINFO"
        /*0018*/ 	.short	0x0002
        /*001a*/ 	.short	0x0064
        /*001c*/ 	.short	0x0082
	.zero		2


//--------------------- .nv.info                  --------------------------
	.section	.nv.info,"",@"SHT_CUDA_INFO"
	.align	4


	//----- nvinfo : EIATTR_REGCOUNT
	.align		4
        /*0000*/ 	.byte	0x04, 0x2f
        /*0002*/ 	.short	(.L_1 - .L_0)
	.align		4
.L_0:
        /*0004*/ 	.word	index@(_Z12deviceKernelPii)
        /*0008*/ 	.word	0x00000012


	//----- nvinfo : EIATTR_FRAME_SIZE
	.align		4
.L_1:
        /*000c*/ 	.byte	0x04, 0x11
        /*000e*/ 	.short	(.L_3 - .L_2)
	.align		4
.L_2:
        /*0010*/ 	.word	index@(_Z12deviceKernelPii)
        /*0014*/ 	.word	0x00000000


	//----- nvinfo : EIATTR_MIN_STACK_SIZE
	.align		4
.L_3:
        /*0018*/ 	.byte	0x04, 0x12
        /*001a*/ 	.short	(.L_5 - .L_4)
	.align		4
.L_4:
        /*001c*/ 	.word	index@(_Z12deviceKernelPii)
        /*0020*/ 	.word	0x00000000
.L_5:


//--------------------- .nv.compat                --------------------------
	.section	.nv.compat,"",@"SHT_CUDA_COMPAT_INFO"
	.align	4
        /*0000*/ 	.byte	0x02, 0x09, 0x00, 0x00, 0x02, 0x02, 0x01, 0x00, 0x02, 0x05, 0x05, 0x00, 0x03, 0x07, 0x01, 0x01
        /*0010*/ 	.byte	0x02, 0x03, 0x00, 0x00, 0x02, 0x06, 0x01, 0x00, 0x04, 0x0b, 0x08, 0x00, 0x09, 0x00, 0x00, 0x00
        /*0020*/ 	.byte	0x00, 0x00, 0x00, 0x00


//--------------------- .nv.info._Z12deviceKernelPii --------------------------
	.section	.nv.info._Z12deviceKernelPii,"",@"SHT_CUDA_INFO"
	.sectionflags	@""
	.align	4


	//----- nvinfo : EIATTR_CUDA_API_VERSION
	.align		4
        /*0000*/ 	.byte	0x04, 0x37
        /*0002*/ 	.short	(.L_7 - .L_6)
.L_6:
        /*0004*/ 	.word	0x00000082


	//----- nvinfo : EIATTR_KPARAM_INFO
	.align		4
.L_7:
        /*0008*/ 	.byte	0x04, 0x17
        /*000a*/ 	.short	(.L_9 - .L_8)
.L_8:
        /*000c*/ 	.word	0x00000000
        /*0010*/ 	.short	0x0001
        /*0012*/ 	.short	0x0008
        /*0014*/ 	.byte	0x00, 0xf0, 0x11, 0x00


	//----- nvinfo : EIATTR_KPARAM_INFO
	.align		4
.L_9:
        /*0018*/ 	.byte	0x04, 0x17
        /*001a*/ 	.short	(.L_11 - .L_10)
.L_10:
        /*001c*/ 	.word	0x00000000
        /*0020*/ 	.short	0x0000
        /*0022*/ 	.short	0x0000
        /*0024*/ 	.byte	0x00, 0xf5, 0x21, 0x00


	//----- nvinfo : EIATTR_SPARSE_MMA_MASK
	.align		4
.L_11:
        /*0028*/ 	.byte	0x03, 0x50
        /*002a*/ 	.short	0x0000


	//----- nvinfo : EIATTR_MAXREG_COUNT
	.align		4
        /*002c*/ 	.byte	0x03, 0x1b
        /*002e*/ 	.short	0x00ff


	//----- nvinfo : EIATTR_MERCURY_ISA_VERSION
	.align		4
        /*0030*/ 	.byte	0x03, 0x5f
        /*0032*/ 	.short	0x0101


	//----- nvinfo : EIATTR_VRC_CTA_INIT_COUNT
	.align		4
        /*0034*/ 	.byte	0x02, 0x4a
	.zero		1
	.zero		1


	//----- nvinfo : EIATTR_EXIT_INSTR_OFFSETS
	.align		4
        /*0038*/ 	.byte	0x04, 0x1c
        /*003a*/ 	.short	(.L_13 - .L_12)


	//   ....[0]....
.L_12:
        /*003c*/ 	.word	0x00000090


	//   ....[1]....
        /*0040*/ 	.word	0x00000340


	//   ....[2]....
        /*0044*/ 	.word	0x00000420


	//----- nvinfo : EIATTR_CRS_STACK_SIZE
	.align		4
.L_13:
        /*0048*/ 	.byte	0x04, 0x1e
        /*004a*/ 	.short	(.L_15 - .L_14)
.L_14:
        /*004c*/ 	.word	0x00000000


	//----- nvinfo : EIATTR_CBANK_PARAM_SIZE
	.align		4
.L_15:
        /*0050*/ 	.byte	0x03, 0x19
        /*0052*/ 	.short	0x000c


	//----- nvinfo : EIATTR_PARAM_CBANK
	.align		4
        /*0054*/ 	.byte	0x04, 0x0a
        /*0056*/ 	.short	(.L_17 - .L_16)
	.align		4
.L_16:
        /*0058*/ 	.word	index@(.nv.constant0._Z12deviceKernelPii)
        /*005c*/ 	.short	0x0380
        /*005e*/ 	.short	0x000c


	//----- nvinfo : EIATTR_SW_WAR
	.align		4
.L_17:
        /*0060*/ 	.byte	0x04, 0x36
        /*0062*/ 	.short	(.L_19 - .L_18)
.L_18:
        /*0064*/ 	.word	0x00000008
.L_19:


//--------------------- .nv.callgraph             --------------------------
	.section	.nv.callgraph,"",@"SHT_CUDA_CALLGRAPH"
	.align	4
	.sectionentsize	8
	.align		4
        /*0000*/ 	.word	0x00000000
	.align		4
        /*0004*/ 	.word	0xffffffff
	.align		4
        /*0008*/ 	.word	0x00000000
	.align		4
        /*000c*/ 	.word	0xfffffffe
	.align		4
        /*0010*/ 	.word	0x00000000
	.align		4
        /*0014*/ 	.word	0xfffffffd
	.align		4
        /*0018*/ 	.word	0x00000000
	.align		4
        /*001c*/ 	.word	0xfffffffc


//--------------------- .text._Z12deviceKernelPii --------------------------
	.section	.text._Z12deviceKernelPii,"ax",@progbits
	.align	128
        .global         _Z12deviceKernelPii
        .type           _Z12deviceKernelPii,@function
        .size           _Z12deviceKernelPii,(.L_x_5 - _Z12deviceKernelPii)
        .other          _Z12deviceKernelPii,@"STO_CUDA_ENTRY STV_DEFAULT"
_Z12deviceKernelPii:
.text._Z12deviceKernelPii:
[----:B------:R-:W-:Y:S01]  /*0000*/  LDC R1, c[0x0][0x37c] ;  /* 0x0000df00ff017b82 */ /* 0x000fe20000000800 */
[----:B------:R-:W0:Y:S07]  /*0010*/  S2R R3, SR_TID.X ;  /* 0x0000000000037919 */ /* 0x000e2e0000002100 */
[----:B------:R-:W0:Y:S01]  /*0020*/  S2UR UR4, SR_CTAID.X ;  /* 0x00000000000479c3 */ /* 0x000e220000002500 */
[----:B------:R-:W1:Y:S07]  /*0030*/  LDCU UR6, c[0x0][0x388] ;  /* 0x00007100ff0677ac */ /* 0x000e6e0008000800 */
[----:B------:R-:W0:Y:S01]  /*0040*/  LDC R0, c[0x0][0x360] ;  /* 0x0000d800ff007b82 */ /* 0x000e220000000800 */
[----:B------:R-:W2:Y:S01]  /*0050*/  LDCU UR5, c[0x0][0x370] ;  /* 0x00006e00ff0577ac */ /* 0x000ea20008000800 */
[----:B0-----:R-:W-:-:S02]  /*0060*/  IMAD R3, R0, UR4, R3 ;  /* 0x0000000400037c24 */ /* 0x001fc4000f8e0203 */
[----:B--2---:R-:W-:-:S03]  /*0070*/  IMAD R0, R0, UR5, RZ ;  /* 0x0000000500007c24 */ /* 0x004fc6000f8e02ff */
[----:B-1----:R-:W-:-:S13]  /*0080*/  ISETP.GE.AND P0, PT, R3, UR6, PT ;  /* 0x0000000603007c0c */ /* 0x002fda000bf06270 */
[----:B------:R-:W-:Y:S05]  /*0090*/  @P0 EXIT ;  /* 0x000000000000094d */ /* 0x000fea0003800000 */
[----:B------:R-:W0:Y:S01]  /*00a0*/  I2F.U32.RP R8, R0 ;  /* 0x0000000000087306 */ /* 0x000e220000209000 */
[C---:B------:R-:W-:Y:S01]  /*00b0*/  IADD3 R2, PT, PT, R0.reuse, R3, RZ ;  /* 0x0000000300027210 */ /* 0x040fe20007ffe0ff */
[----:B------:R-:W-:Y:S01]  /*00c0*/  IMAD.MOV R9, RZ, RZ, -R0 ;  /* 0x000000ffff097224 */ /* 0x000fe200078e0a00 */
[----:B------:R-:W-:Y:S01]  /*00d0*/  ISETP.NE.U32.AND P2, PT, R0, RZ, PT ;  /* 0x000000ff0000720c */ /* 0x000fe20003f45070 */
[----:B------:R-:W1:Y:S01]  /*00e0*/  LDCU.64 UR4, c[0x0][0x358] ;  /* 0x00006b00ff0477ac */ /* 0x000e620008000a00 */
[C---:B------:R-:W-:Y:S01]  /*00f0*/  ISETP.GE.AND P0, PT, R2.reuse, UR6, PT ;  /* 0x0000000602007c0c */ /* 0x040fe2000bf06270 */
[----:B------:R-:W-:Y:S01]  /*0100*/  BSSY.RECONVERGENT B0, `(.L_x_0) ;  /* 0x0000023000007945 */ /* 0x000fe20003800200 */
[----:B------:R-:W-:Y:S02]  /*0110*/  VIMNMX R7, PT, PT, R2, UR6, !PT ;  /* 0x0000000602077c48 */ /* 0x000fe4000ffe0100 */
[----:B------:R-:W-:-:S04]  /*0120*/  SEL R6, RZ, 0x1, P0 ;  /* 0x00000001ff067807 */ /* 0x000fc80000000000 */
[----:B------:R-:W-:Y:S01]  /*0130*/  IADD3 R7, PT, PT, R7, -R2, -R6 ;  /* 0x8000000207077210 */ /* 0x000fe20007ffe806 */
[----:B0-----:R-:W0:Y:S02]  /*0140*/  MUFU.RCP R8, R8 ;  /* 0x0000000800087308 */ /* 0x001e240000001000 */
[----:B0-----:R-:W-:-:S06]  /*0150*/  VIADD R4, R8, 0xffffffe ;  /* 0x0ffffffe08047836 */ /* 0x001fcc0000000000 */
[----:B------:R0:W2:Y:S02]  /*0160*/  F2I.FTZ.U32.TRUNC.NTZ R5, R4 ;  /* 0x0000000400057305 */ /* 0x0000a4000021f000 */
[----:B0-----:R-:W-:Y:S02]  /*0170*/  IMAD.MOV.U32 R4, RZ, RZ, RZ ;  /* 0x000000ffff047224 */ /* 0x001fe400078e00ff */
[----:B--2---:R-:W-:-:S04]  /*0180*/  IMAD R9, R9, R5, RZ ;  /* 0x0000000509097224 */ /* 0x004fc800078e02ff */
[----:B------:R-:W-:-:S06]  /*0190*/  IMAD.HI.U32 R8, R5, R9, R4 ;  /* 0x0000000905087227 */ /* 0x000fcc00078e0004 */
[----:B------:R-:W-:-:S04]  /*01a0*/  IMAD.HI.U32 R5, R8, R7, RZ ;  /* 0x0000000708057227 */ /* 0x000fc800078e00ff */
[----:B------:R-:W-:-:S04]  /*01b0*/  IMAD.MOV R2, RZ, RZ, -R5 ;  /* 0x000000ffff027224 */ /* 0x000fc800078e0a05 */
[----:B------:R-:W-:-:S05]  /*01c0*/  IMAD R7, R0, R2, R7 ;  /* 0x0000000200077224 */ /* 0x000fca00078e0207 */
[----:B------:R-:W-:-:S13]  /*01d0*/  ISETP.GE.U32.AND P0, PT, R7, R0, PT ;  /* 0x000000000700720c */ /* 0x000fda0003f06070 */
[----:B------:R-:W-:Y:S01]  /*01e0*/  @P0 IADD3 R7, PT, PT, -R0, R7, RZ ;  /* 0x0000000700070210 */ /* 0x000fe20007ffe1ff */
[----:B------:R-:W-:-:S03]  /*01f0*/  @P0 VIADD R5, R5, 0x1 ;  /* 0x0000000105050836 */ /* 0x000fc60000000000 */
[----:B------:R-:W-:-:S13]  /*0200*/  ISETP.GE.U32.AND P1, PT, R7, R0, PT ;  /* 0x000000000700720c */ /* 0x000fda0003f26070 */
[----:B------:R-:W-:Y:S02]  /*0210*/  @P1 IADD3 R5, PT, PT, R5, 0x1, RZ ;  /* 0x0000000105051810 */ /* 0x000fe40007ffe0ff */
[----:B------:R-:W-:-:S05]  /*0220*/  @!P2 LOP3.LUT R5, RZ, R0, RZ, 0x33, !PT ;  /* 0x00000000ff05a212 */ /* 0x000fca00078e33ff */
[----:B------:R-:W-:-:S05]  /*0230*/  IMAD.IADD R2, R6, 0x1, R5 ;  /* 0x0000000106027824 */ /* 0x000fca00078e0205 */
[C---:B------:R-:W-:Y:S02]  /*0240*/  LOP3.LUT R4, R2.reuse, 0x3, RZ, 0xc0, !PT ;  /* 0x0000000302047812 */ /* 0x040fe400078ec0ff */
[----:B------:R-:W-:Y:S02]  /*0250*/  ISETP.GE.U32.AND P1, PT, R2, 0x3, PT ;  /* 0x000000030200780c */ /* 0x000fe40003f26070 */
[----:B------:R-:W-:-:S13]  /*0260*/  ISETP.NE.AND P0, PT, R4, 0x3, PT ;  /* 0x000000030400780c */ /* 0x000fda0003f05270 */
[----:B-1----:R-:W-:Y:S05]  /*0270*/  @!P0 BRA `(.L_x_1) ;  /* 0x00000000002c8947 */ /* 0x002fea0003800000 */
[----:B------:R-:W0:Y:S01]  /*0280*/  LDC.64 R6, c[0x0][0x380] ;  /* 0x0000e000ff067b82 */ /* 0x000e220000000a00 */
[----:B------:R-:W-:Y:S01]  /*0290*/  IADD3 R2, PT, PT, R2, 0x1, RZ ;  /* 0x0000000102027810 */ /* 0x000fe20007ffe0ff */
[----:B------:R-:W-:-:S03]  /*02a0*/  IMAD.MOV.U32 R9, RZ, RZ, 0x1 ;  /* 0x00000001ff097424 */ /* 0x000fc600078e00ff */
[----:B------:R-:W-:-:S04]  /*02b0*/  LOP3.LUT R2, R2, 0x3, RZ, 0xc0, !PT ;  /* 0x0000000302027812 */ /* 0x000fc800078ec0ff */
[----:B------:R-:W-:-:S07]  /*02c0*/  IADD3 R2, PT, PT, -R2, RZ, RZ ;  /* 0x000000ff02027210 */ /* 0x000fce0007ffe1ff */
.L_x_2:
[----:B0-----:R-:W-:Y:S01]  /*02d0*/  IMAD.WIDE R4, R3, 0x4, R6 ;  /* 0x0000000403047825 */ /* 0x001fe200078e0206 */
[----:B------:R-:W-:-:S03]  /*02e0*/  IADD3 R3, PT, PT, R0, R3, RZ ;  /* 0x0000000300037210 */ /* 0x000fc60007ffe0ff */
[----:B------:R-:W-:Y:S01]  /*02f0*/  VIADD R2, R2, 0x1 ;  /* 0x0000000102027836 */ /* 0x000fe20000000000 */
[----:B------:R1:W-:Y:S04]  /*0300*/  STG.E desc[UR4][R4.64], R9 ;  /* 0x0000000904007986 */ /* 0x0003e8000c101904 */
[----:B------:R-:W-:-:S13]  /*0310*/  ISETP.NE.AND P0, PT, R2, RZ, PT ;  /* 0x000000ff0200720c */ /* 0x000fda0003f05270 */
[----:B-1----:R-:W-:Y:S05]  /*0320*/  @P0 BRA `(.L_x_2) ;  /* 0xfffffffc00e80947 */ /* 0x002fea000383ffff */
.L_x_1:
[----:B------:R-:W-:Y:S05]  /*0330*/  BSYNC.RECONVERGENT B0 ;  /* 0x0000000000007941 */ /* 0x000fea0003800200 */
.L_x_0:
[----:B------:R-:W-:Y:S05]  /*0340*/  @!P1 EXIT ;  /* 0x000000000000994d */ /* 0x000fea0003800000 */
[----:B------:R-:W0:Y:S01]  /*0350*/  LDC.64 R10, c[0x0][0x380] ;  /* 0x0000e000ff0a7b82 */ /* 0x000e220000000a00 */
[----:B------:R-:W-:-:S07]  /*0360*/  IMAD.MOV.U32 R15, RZ, RZ, 0x1 ;  /* 0x00000001ff0f7424 */ /* 0x000fce00078e00ff */
.L_x_3:
[----:B01----:R-:W-:Y:S01]  /*0370*/  IMAD.WIDE R12, R3, 0x4, R10 ;  /* 0x00000004030c7825 */ /* 0x003fe200078e020a */
[----:B------:R-:W-:-:S04]  /*0380*/  LEA R3, R0, R3, 0x2 ;  /* 0x0000000300037211 */ /* 0x000fc800078e10ff */
[----:B------:R1:W-:Y:S01]  /*0390*/  STG.E desc[UR4][R12.64], R15 ;  /* 0x0000000f0c007986 */ /* 0x0003e2000c101904 */
[----:B------:R-:W-:Y:S01]  /*03a0*/  IMAD.WIDE R4, R0, 0x4, R12 ;  /* 0x0000000400047825 */ /* 0x000fe200078e020c */
[----:B------:R-:W-:-:S04]  /*03b0*/  ISETP.GE.AND P0, PT, R3, UR6, PT ;  /* 0x0000000603007c0c */ /* 0x000fc8000bf06270 */
[----:B------:R1:W-:Y:S01]  /*03c0*/  STG.E desc[UR4][R4.64], R15 ;  /* 0x0000000f04007986 */ /* 0x0003e2000c101904 */
[----:B------:R-:W-:-:S05]  /*03d0*/  IMAD.WIDE R6, R0, 0x4, R4 ;  /* 0x0000000400067825 */ /* 0x000fca00078e0204 */
[----:B------:R1:W-:Y:S01]  /*03e0*/  STG.E desc[UR4][R6.64], R15 ;  /* 0x0000000f06007986 */ /* 0x0003e2000c101904 */
[----:B------:R-:W-:-:S05]  /*03f0*/  IMAD.WIDE R8, R0, 0x4, R6 ;  /* 0x0000000400087825 */ /* 0x000fca00078e0206 */
[----:B------:R1:W-:Y:S01]  /*0400*/  STG.E desc[UR4][R8.64], R15 ;  /* 0x0000000f08007986 */ /* 0x0003e2000c101904 */
[----:B------:R-:W-:Y:S05]  /*0410*/  @!P0 BRA `(.L_x_3) ;  /* 0xfffffffc00d48947 */ /* 0x000fea000383ffff */
[----:B------:R-:W-:Y:S05]  /*0420*/  EXIT ;  /* 0x000000000000794d */ /* 0x000fea0003800000 */
.L_x_4:
[----:B------:R-:W-:-:S00]  /*0430*/  BRA `(.L_x_4) ;  /* 0xfffffffc00fc7947 */ /* 0x000fc0000383ffff */
[----:B------:R-:W-:-:S00]  /*0440*/  NOP ;  /* 0x0000000000007918 */ /* 0x000fc00000000000 */
        /* <DEDUP_REMOVED lines=11> */
.L_x_5:


//--------------------- .nv.shared.reserved.0     --------------------------
	.section	.nv.shared.reserved.0,"aw",@nobits
	.weak		__nv_reservedSMEM_offset_0_alias
	.size		__nv_reservedSMEM_offset_0_alias, 0, 64
	.other		__nv_reservedSMEM_offset_0_alias,@"STO_CUDA_RESERVED_SHARED STV_DEFAULT"
__nv_reservedSMEM_offset_0_alias:
	.zero		0
	.zero		64


//--------------------- .nv.constant0._Z12deviceKernelPii --------------------------
	.section	.nv.constant0._Z12deviceKernelPii,"a",@progbits
	.sectionflags	@""
	.align	4
.nv.constant0._Z12deviceKernelPii:
	.zero		908


//--------------------- SYMBOLS --------------------------

	.type		.nv.reservedSmem.offset0,@object
	.size		.nv.reservedSmem.offset0,0x4
